	.headerflags	@"EF_CUDA_TEXMODE_UNIFIED EF_CUDA_64BIT_ADDRESS EF_CUDA_ACCELERATORS EF_CUDA_SM90 EF_CUDA_VIRTUAL_SM(EF_CUDA_SM90)"
	.elftype	@"ET_EXEC"


//--------------------- .nv.info                  --------------------------
	.section	.nv.info,"",@"SHT_CUDA_INFO"
	.align	4


	//----- nvinfo : EIATTR_REGCOUNT
	.align		4
        /*0000*/ 	.byte	0x04, 0x2f
        /*0002*/ 	.short	(.L_3 - .L_2)
	.align		4
.L_2:
        /*0004*/ 	.word	index@(triton_poi_fused__native_batch_norm_legit_no_training_convolution_15)
        /*0008*/ 	.word	0x00000016


	//----- nvinfo : EIATTR_MIN_STACK_SIZE
	.align		4
.L_3:
        /*000c*/ 	.byte	0x04, 0x12
        /*000e*/ 	.short	(.L_5 - .L_4)
	.align		4
.L_4:
        /*0010*/ 	.word	index@(triton_poi_fused__native_batch_norm_legit_no_training_convolution_15)
        /*0014*/ 	.word	0x00000000


	//----- nvinfo : EIATTR_FRAME_SIZE
	.align		4
.L_5:
        /*0018*/ 	.byte	0x04, 0x11
        /*001a*/ 	.short	(.L_7 - .L_6)
	.align		4
.L_6:
        /*001c*/ 	.word	index@(triton_poi_fused__native_batch_norm_legit_no_training_convolution_15)
        /*0020*/ 	.word	0x00000000


	//----- nvinfo : EIATTR_MIN_STACK_SIZE
	.align		4
.L_7:
        /*0024*/ 	.byte	0x04, 0x12
        /*0026*/ 	.short	(.L_9 - .L_8)
	.align		4
.L_8:
        /*0028*/ 	.word	index@(triton_poi_fused__native_batch_norm_legit_no_training_convolution_15)
        /*002c*/ 	.word	0x00000000
.L_9:


//--------------------- .nv.info.triton_poi_fused__native_batch_norm_legit_no_training_convolution_15 --------------------------
	.section	.nv.info.triton_poi_fused__native_batch_norm_legit_no_training_convolution_15,"",@"SHT_CUDA_INFO"
	.sectionflags	@""
	.align	4


	//----- nvinfo : EIATTR_CUDA_API_VERSION
	.align		4
        /*0000*/ 	.byte	0x04, 0x37
        /*0002*/ 	.short	(.L_11 - .L_10)
.L_10:
        /*0004*/ 	.word	0x0000007c


	//----- nvinfo : EIATTR_KPARAM_INFO
	.align		4
.L_11:
        /*0008*/ 	.byte	0x04, 0x17
        /*000a*/ 	.short	(.L_13 - .L_12)
.L_12:
        /*000c*/ 	.word	0x00000000
        /*0010*/ 	.short	0x0007
        /*0012*/ 	.short	0x0038
        /*0014*/ 	.byte	0x00, 0xf0, 0x11, 0x00


	//----- nvinfo : EIATTR_KPARAM_INFO
	.align		4
.L_13:
        /*0018*/ 	.byte	0x04, 0x17
        /*001a*/ 	.short	(.L_15 - .L_14)
.L_14:
        /*001c*/ 	.word	0x00000000
        /*0020*/ 	.short	0x0006
        /*0022*/ 	.short	0x0030
        /*0024*/ 	.byte	0x00, 0xf4, 0x21, 0x00


	//----- nvinfo : EIATTR_KPARAM_INFO
	.align		4
.L_15:
        /*0028*/ 	.byte	0x04, 0x17
        /*002a*/ 	.short	(.L_17 - .L_16)
.L_16:
        /*002c*/ 	.word	0x00000000
        /*0030*/ 	.short	0x0005
        /*0032*/ 	.short	0x0028
        /*0034*/ 	.byte	0x00, 0xf4, 0x21, 0x00


	//----- nvinfo : EIATTR_KPARAM_INFO
	.align		4
.L_17:
        /*0038*/ 	.byte	0x04, 0x17
        /*003a*/ 	.short	(.L_19 - .L_18)
.L_18:
        /*003c*/ 	.word	0x00000000
        /*0040*/ 	.short	0x0004
        /*0042*/ 	.short	0x0020
        /*0044*/ 	.byte	0x00, 0xf4, 0x21, 0x00


	//----- nvinfo : EIATTR_KPARAM_INFO
	.align		4
.L_19:
        /*0048*/ 	.byte	0x04, 0x17
        /*004a*/ 	.short	(.L_21 - .L_20)
.L_20:
        /*004c*/ 	.word	0x00000000
        /*0050*/ 	.short	0x0003
        /*0052*/ 	.short	0x0018
        /*0054*/ 	.byte	0x00, 0xf4, 0x21, 0x00


	//----- nvinfo : EIATTR_KPARAM_INFO
	.align		4
.L_21:
        /*0058*/ 	.byte	0x04, 0x17
        /*005a*/ 	.short	(.L_23 - .L_22)
.L_22:
        /*005c*/ 	.word	0x00000000
        /*0060*/ 	.short	0x0002
        /*0062*/ 	.short	0x0010
        /*0064*/ 	.byte	0x00, 0xf4, 0x21, 0x00


	//----- nvinfo : EIATTR_KPARAM_INFO
	.align		4
.L_23:
        /*0068*/ 	.byte	0x04, 0x17
        /*006a*/ 	.short	(.L_25 - .L_24)
.L_24:
        /*006c*/ 	.word	0x00000000
        /*0070*/ 	.short	0x0001
        /*0072*/ 	.short	0x0008
        /*0074*/ 	.byte	0x00, 0xf4, 0x21, 0x00


	//----- nvinfo : EIATTR_KPARAM_INFO
	.align		4
.L_25:
        /*0078*/ 	.byte	0x04, 0x17
        /*007a*/ 	.short	(.L_27 - .L_26)
.L_26:
        /*007c*/ 	.word	0x00000000
        /*0080*/ 	.short	0x0000
        /*0082*/ 	.short	0x0000
        /*0084*/ 	.byte	0x00, 0xf4, 0x21, 0x00


	//----- nvinfo : EIATTR_SPARSE_MMA_MASK
	.align		4
.L_27:
        /*0088*/ 	.byte	0x03, 0x50
        /*008a*/ 	.short	0x0000


	//----- nvinfo : EIATTR_MAXREG_COUNT
	.align		4
        /*008c*/ 	.byte	0x03, 0x1b
        /*008e*/ 	.short	0x00ff


	//----- nvinfo : EIATTR_EXIT_INSTR_OFFSETS
	.align		4
        /*0090*/ 	.byte	0x04, 0x1c
        /*0092*/ 	.short	(.L_29 - .L_28)


	//   ....[0]....
.L_28:
        /*0094*/ 	.word	0x00000380


	//----- nvinfo : EIATTR_REQNTID
	.align		4
.L_29:
        /*0098*/ 	.byte	0x04, 0x10
        /*009a*/ 	.short	(.L_31 - .L_30)
.L_30:
        /*009c*/ 	.word	0x00000080
        /*00a0*/ 	.word	0x00000001
        /*00a4*/ 	.word	0x00000001


	//----- nvinfo : EIATTR_CBANK_PARAM_SIZE
	.align		4
.L_31:
        /*00a8*/ 	.byte	0x03, 0x19
        /*00aa*/ 	.short	0x003c


	//----- nvinfo : EIATTR_PARAM_CBANK
	.align		4
        /*00ac*/ 	.byte	0x04, 0x0a
        /*00ae*/ 	.short	(.L_33 - .L_32)
	.align		4
.L_32:
        /*00b0*/ 	.word	index@(.nv.constant0.triton_poi_fused__native_batch_norm_legit_no_training_convolution_15)
        /*00b4*/ 	.short	0x0210
        /*00b6*/ 	.short	0x003c


	//----- nvinfo : EIATTR_SW_WAR
	.align		4
.L_33:
        /*00b8*/ 	.byte	0x04, 0x36
        /*00ba*/ 	.short	(.L_35 - .L_34)
.L_34:
        /*00bc*/ 	.word	0x00000008
.L_35:


//--------------------- .nv.callgraph             --------------------------
	.section	.nv.callgraph,"",@"SHT_CUDA_CALLGRAPH"
	.align	4
	.sectionentsize	8
	.align		4
        /*0000*/ 	.word	0x00000000
	.align		4
        /*0004*/ 	.word	0xffffffff
	.align		4
        /*0008*/ 	.word	0x00000000
	.align		4
        /*000c*/ 	.word	0xfffffffe
	.align		4
        /*0010*/ 	.word	0x00000000
	.align		4
        /*0014*/ 	.word	0xfffffffd
	.align		4
        /*0018*/ 	.word	0x00000000
	.align		4
        /*001c*/ 	.word	0xfffffffc


//--------------------- .nv.constant4             --------------------------
	.section	.nv.constant4,"a",@progbits
	.align	8
	.align		8
.nv.constant4:
        /*0000*/ 	.dword	_$_str
	.align		8
        /*0008*/ 	.dword	_$_str_$_2


//--------------------- .text.triton_poi_fused__native_batch_norm_legit_no_training_convolution_15 --------------------------
	.section	.text.triton_poi_fused__native_batch_norm_legit_no_training_convolution_15,"ax",@progbits
	.align	128
        .global         triton_poi_fused__native_batch_norm_legit_no_training_convolution_15
        .type           triton_poi_fused__native_batch_norm_legit_no_training_convolution_15,@function
        .size           triton_poi_fused__native_batch_norm_legit_no_training_convolution_15,(.L_x_1 - triton_poi_fused__native_batch_norm_legit_no_training_convolution_15)
        .other          triton_poi_fused__native_batch_norm_legit_no_training_convolution_15,@"STO_CUDA_ENTRY STV_DEFAULT"
triton_poi_fused__native_batch_norm_legit_no_training_convolution_15:
.text.triton_poi_fused__native_batch_norm_legit_no_training_convolution_15:
[----:B------:R-:W-:Y:S01]  /*0000*/  LDC R1, c[0x0][0x28] ;  /* 0x00000a00ff017b82 */ /* 0x000fe20000000800 */
[----:B------:R-:W1:Y:S07]  /*0010*/  S2R R0, SR_TID.X ;  /* 0x0000000000007919 */ /* 0x000e6e0000002100 */
[----:B------:R-:W2:Y:S01]  /*0020*/  LDC.64 R14, c[0x0][0x228] ;  /* 0x00008a00ff0e7b82 */ /* 0x000ea20000000a00 */
[----:B------:R-:W-:Y:S01]  /*0030*/  ULDC.64 UR4, c[0x0][0x208] ;  /* 0x0000820000047ab9 */ /* 0x000fe20000000a00 */
[----:B------:R-:W3:Y:S06]  /*0040*/  S2R R5, SR_CTAID.X ;  /* 0x0000000000057919 */ /* 0x000eec0000002500 */
[----:B------:R-:W4:Y:S08]  /*0050*/  LDC.64 R10, c[0x0][0x218] ;  /* 0x00008600ff0a7b82 */ /* 0x000f300000000a00 */
[----:B------:R-:W5:Y:S08]  /*0060*/  LDC.64 R12, c[0x0][0x220] ;  /* 0x00008800ff0c7b82 */ /* 0x000f700000000a00 */
[----:B------:R-:W4:Y:S01]  /*0070*/  LDC.64 R16, c[0x0][0x230] ;  /* 0x00008c00ff107b82 */ /* 0x000f220000000a00 */
[----:B-1----:R-:W-:-:S02]  /*0080*/  SHF.L.U32 R0, R0, 0x1, RZ ;  /* 0x0000000100007819 */ /* 0x002fc400000006ff */
[----:B---3--:R-:W-:Y:S02]  /*0090*/  SHF.R.S32.HI R3, RZ, 0x17, R5 ;  /* 0x00000017ff037819 */ /* 0x008fe40000011405 */
[----:B------:R-:W-:Y:S02]  /*00a0*/  LOP3.LUT R0, R0, 0xfe, RZ, 0xc0, !PT ;  /* 0x000000fe00007812 */ /* 0x000fe400078ec0ff */
[----:B------:R-:W-:Y:S02]  /*00b0*/  SGXT R3, R3, 0x1 ;  /* 0x000000010303781a */ /* 0x000fe40000000200 */
[----:B------:R-:W-:Y:S02]  /*00c0*/  LEA R0, R5, R0, 0x8 ;  /* 0x0000000005007211 */ /* 0x000fe400078e40ff */
[----:B------:R-:W1:Y:S02]  /*00d0*/  LDC.64 R4, c[0x0][0x238] ;  /* 0x00008e00ff047b82 */ /* 0x000e640000000a00 */
[----:B------:R-:W-:-:S04]  /*00e0*/  LEA.HI R3, R3, R0, RZ, 0x4 ;  /* 0x0000000003037211 */ /* 0x000fc800078f20ff */
[--C-:B------:R-:W-:Y:S02]  /*00f0*/  SHF.R.S32.HI R2, RZ, 0x4, R3.reuse ;  /* 0x00000004ff027819 */ /* 0x100fe40000011403 */
[----:B------:R-:W-:-:S04]  /*0100*/  SHF.R.S32.HI R3, RZ, 0x1f, R3 ;  /* 0x0000001fff037819 */ /* 0x000fc80000011403 */
[----:B------:R-:W-:-:S04]  /*0110*/  LEA.HI R3, R3, R2, RZ, 0x8 ;  /* 0x0000000203037211 */ /* 0x000fc800078f40ff */
[----:B------:R-:W-:-:S04]  /*0120*/  LOP3.LUT R3, R3, 0xffffff00, RZ, 0xc0, !PT ;  /* 0xffffff0003037812 */ /* 0x000fc800078ec0ff */
[----:B------:R-:W-:Y:S02]  /*0130*/  IADD3 R19, R2, -R3, RZ ;  /* 0x8000000302137210 */ /* 0x000fe40007ffe0ff */
[----:B------:R-:W3:Y:S03]  /*0140*/  LDC.64 R2, c[0x0][0x210] ;  /* 0x00008400ff027b82 */ /* 0x000ee60000000a00 */
[----:B--2---:R-:W-:-:S05]  /*0150*/  IMAD.WIDE R14, R19, 0x4, R14 ;  /* 0x00000004130e7825 */ /* 0x004fca00078e020e */
[----:B------:R2:W2:Y:S01]  /*0160*/  LDG.E.EL R18, desc[UR4][R14.64] ;  /* 0x000000040e127981 */ /* 0x0004a2000c2e1900 */
[----:B----4-:R-:W-:-:S04]  /*0170*/  IMAD.WIDE R10, R19, 0x4, R10 ;  /* 0x00000004130a7825 */ /* 0x010fc800078e020a */
[----:B-----5:R-:W-:Y:S01]  /*0180*/  IMAD.WIDE R12, R19, 0x4, R12 ;  /* 0x00000004130c7825 */ /* 0x020fe200078e020c */
[----:B------:R4:W5:Y:S04]  /*0190*/  LDG.E.EL R8, desc[UR4][R10.64] ;  /* 0x000000040a087981 */ /* 0x000968000c2e1900 */
[----:B------:R-:W5:Y:S01]  /*01a0*/  LDG.E.EL R9, desc[UR4][R12.64] ;  /* 0x000000040c097981 */ /* 0x000f62000c2e1900 */
[----:B---3--:R-:W-:-:S05]  /*01b0*/  IMAD.WIDE R2, R0, 0x4, R2 ;  /* 0x0000000400027825 */ /* 0x008fca00078e0202 */
[----:B------:R-:W5:Y:S01]  /*01c0*/  LDG.E.64 R6, desc[UR4][R2.64] ;  /* 0x0000000402067981 */ /* 0x000f62000c1e1b00 */
[----:B0-2---:R-:W-:-:S04]  /*01d0*/  IMAD.WIDE R14, R19, 0x4, R16 ;  /* 0x00000004130e7825 */ /* 0x005fc800078e0210 */
[----:B-1----:R-:W-:Y:S02]  /*01e0*/  IMAD.WIDE R16, R19, 0x4, R4 ;  /* 0x0000000413107825 */ /* 0x002fe400078e0204 */
[----:B------:R-:W2:Y:S01]  /*01f0*/  LDG.E.EL R14, desc[UR4][R14.64] ;  /* 0x000000040e0e7981 */ /* 0x000ea2000c2e1900 */
[----:B----4-:R-:W-:Y:S01]  /*0200*/  HFMA2.MMA R10, -RZ, RZ, 1.625, 0 ;  /* 0x3e800000ff0a7435 */ /* 0x010fe200000001ff */
[----:B------:R-:W0:Y:S02]  /*0210*/  LDC.64 R4, c[0x0][0x240] ;  /* 0x00009000ff047b82 */ /* 0x000e240000000a00 */
[----:B------:R-:W2:Y:S01]  /*0220*/  LDG.E.EL R17, desc[UR4][R16.64] ;  /* 0x0000000410117981 */ /* 0x000ea2000c2e1900 */
[----:B0-----:R-:W-:-:S04]  /*0230*/  IMAD.WIDE R4, R0, 0x4, R4 ;  /* 0x0000000400047825 */ /* 0x001fc800078e0204 */
[----:B------:R-:W-:-:S04]  /*0240*/  FADD R18, R18, 9.9999997473787516356e-06 ;  /* 0x3727c5ac12127421 */ /* 0x000fc80000000000 */
[----:B------:R-:W0:Y:S02]  /*0250*/  MUFU.SQRT R19, R18 ;  /* 0x0000001200137308 */ /* 0x000e240000002000 */
[C---:B0-----:R-:W-:Y:S02]  /*0260*/  FSETP.GT.AND P0, PT, R19.reuse, 8.50705917302346158658e+37, PT ;  /* 0x7e8000001300780b */ /* 0x041fe40003f04000 */
[----:B------:R-:W-:-:S11]  /*0270*/  FSETP.GEU.AND P1, PT, R19, 1.175494350822287508e-38, PT ;  /* 0x008000001300780b */ /* 0x000fd60003f2e000 */
[----:B------:R-:W-:-:S04]  /*0280*/  @P0 FMUL R19, R19, 0.25 ;  /* 0x3e80000013130820 */ /* 0x000fc80000400000 */
[----:B------:R-:W-:-:S06]  /*0290*/  @!P1 FMUL R19, R19, 16777216 ;  /* 0x4b80000013139820 */ /* 0x000fcc0000400000 */
[----:B------:R-:W0:Y:S01]  /*02a0*/  MUFU.RCP R19, R19 ;  /* 0x0000001300137308 */ /* 0x000e220000001000 */
[----:B------:R-:W-:Y:S01]  /*02b0*/  FSEL R10, R10, 1, P0 ;  /* 0x3f8000000a0a7808 */ /* 0x000fe20000000000 */
[--C-:B-----5:R-:W-:Y:S01]  /*02c0*/  FADD R6, R6, R8.reuse ;  /* 0x0000000806067221 */ /* 0x120fe20000000000 */
[----:B------:R-:W-:-:S03]  /*02d0*/  FADD R7, R7, R8 ;  /* 0x0000000807077221 */ /* 0x000fc60000000000 */
[----:B------:R-:W-:Y:S01]  /*02e0*/  @!P1 FMUL R10, R10, 16777216 ;  /* 0x4b8000000a0a9820 */ /* 0x000fe20000400000 */
[C---:B------:R-:W-:Y:S01]  /*02f0*/  FADD R8, -R9.reuse, R6 ;  /* 0x0000000609087221 */ /* 0x040fe20000000100 */
[----:B------:R-:W-:Y:S02]  /*0300*/  FADD R9, -R9, R7 ;  /* 0x0000000709097221 */ /* 0x000fe40000000100 */
[----:B0-----:R-:W-:-:S04]  /*0310*/  FMUL R10, R19, R10 ;  /* 0x0000000a130a7220 */ /* 0x001fc80000400000 */
[-C--:B------:R-:W-:Y:S01]  /*0320*/  FMUL R8, R8, R10.reuse ;  /* 0x0000000a08087220 */ /* 0x080fe20000400000 */
[----:B------:R-:W-:-:S03]  /*0330*/  FMUL R10, R9, R10 ;  /* 0x0000000a090a7220 */ /* 0x000fc60000400000 */
[C-C-:B--2---:R-:W-:Y:S01]  /*0340*/  FFMA R8, R14.reuse, R8, R17.reuse ;  /* 0x000000080e087223 */ /* 0x144fe20000000011 */
[----:B------:R-:W-:Y:S01]  /*0350*/  FFMA R9, R14, R10, R17 ;  /* 0x0000000a0e097223 */ /* 0x000fe20000000011 */
[----:B------:R-:W-:Y:S04]  /*0360*/  STG.E.64 desc[UR4][R2.64], R6 ;  /* 0x0000000602007986 */ /* 0x000fe8000c101b04 */
[----:B------:R-:W-:Y:S01]  /*0370*/  STG.E.64 desc[UR4][R4.64], R8 ;  /* 0x0000000804007986 */ /* 0x000fe2000c101b04 */
[----:B------:R-:W-:Y:S05]  /*0380*/  EXIT ;  /* 0x000000000000794d */ /* 0x000fea0003800000 */
.L_x_0:
[----:B------:R-:W-:-:S00]  /*0390*/  BRA `(.L_x_0) ;  /* 0xfffffffc00fc7947 */ /* 0x000fc0000383ffff */
[----:B------:R-:W-:-:S00]  /*03a0*/  NOP ;  /* 0x0000000000007918 */ /* 0x000fc00000000000 */
        /* <DEDUP_REMOVED lines=13> */
.L_x_1:


//--------------------- .nv.global.init           --------------------------
	.section	.nv.global.init,"aw",@progbits
.nv.global.init:
	.type		_$_str,@object
	.size		_$_str,(_$_str_$_2 - _$_str)
_$_str:
        /*0000*/ 	.byte	0x5f, 0x5f, 0x43, 0x55, 0x44, 0x41, 0x5f, 0x46, 0x54, 0x5a, 0x00
	.type		_$_str_$_2,@object
	.size		_$_str_$_2,(.L_1 - _$_str_$_2)
_$_str_$_2:
        /*000b*/ 	.byte	0x5f, 0x5f, 0x43, 0x55, 0x44, 0x41, 0x5f, 0x50, 0x52, 0x45, 0x43, 0x5f, 0x53, 0x51, 0x52, 0x54
        /*001b*/ 	.byte	0x00
.L_1:


//--------------------- .nv.constant0.triton_poi_fused__native_batch_norm_legit_no_training_convolution_15 --------------------------
	.section	.nv.constant0.triton_poi_fused__native_batch_norm_legit_no_training_convolution_15,"a",@progbits
	.sectionflags	@""
	.align	4
.nv.constant0.triton_poi_fused__native_batch_norm_legit_no_training_convolution_15:
	.zero		588
